	.headerflags	@"EF_CUDA_TEXMODE_UNIFIED EF_CUDA_64BIT_ADDRESS EF_CUDA_ACCELERATORS EF_CUDA_SM90 EF_CUDA_VIRTUAL_SM(EF_CUDA_SM90)"
	.elftype	@"ET_EXEC"


//--------------------- .nv.info                  --------------------------
	.section	.nv.info,"",@"SHT_CUDA_INFO"
	.align	4


	//----- nvinfo : EIATTR_REGCOUNT
	.align		4
        /*0000*/ 	.byte	0x04, 0x2f
        /*0002*/ 	.short	(.L_3 - .L_2)
	.align		4
.L_2:
        /*0004*/ 	.word	index@(triton_poi_fused__native_batch_norm_legit_no_training_cat_relu_94)
        /*0008*/ 	.word	0x0000001e


	//----- nvinfo : EIATTR_MIN_STACK_SIZE
	.align		4
.L_3:
        /*000c*/ 	.byte	0x04, 0x12
        /*000e*/ 	.short	(.L_5 - .L_4)
	.align		4
.L_4:
        /*0010*/ 	.word	index@(triton_poi_fused__native_batch_norm_legit_no_training_cat_relu_94)
        /*0014*/ 	.word	0x00000000


	//----- nvinfo : EIATTR_FRAME_SIZE
	.align		4
.L_5:
        /*0018*/ 	.byte	0x04, 0x11
        /*001a*/ 	.short	(.L_7 - .L_6)
	.align		4
.L_6:
        /*001c*/ 	.word	index@(triton_poi_fused__native_batch_norm_legit_no_training_cat_relu_94)
        /*0020*/ 	.word	0x00000000


	//----- nvinfo : EIATTR_MIN_STACK_SIZE
	.align		4
.L_7:
        /*0024*/ 	.byte	0x04, 0x12
        /*0026*/ 	.short	(.L_9 - .L_8)
	.align		4
.L_8:
        /*0028*/ 	.word	index@(triton_poi_fused__native_batch_norm_legit_no_training_cat_relu_94)
        /*002c*/ 	.word	0x00000000
.L_9:


//--------------------- .nv.info.triton_poi_fused__native_batch_norm_legit_no_training_cat_relu_94 --------------------------
	.section	.nv.info.triton_poi_fused__native_batch_norm_legit_no_training_cat_relu_94,"",@"SHT_CUDA_INFO"
	.sectionflags	@""
	.align	4


	//----- nvinfo : EIATTR_CUDA_API_VERSION
	.align		4
        /*0000*/ 	.byte	0x04, 0x37
        /*0002*/ 	.short	(.L_11 - .L_10)
.L_10:
        /*0004*/ 	.word	0x0000007c


	//----- nvinfo : EIATTR_KPARAM_INFO
	.align		4
.L_11:
        /*0008*/ 	.byte	0x04, 0x17
        /*000a*/ 	.short	(.L_13 - .L_12)
.L_12:
        /*000c*/ 	.word	0x00000000
        /*0010*/ 	.short	0x000c
        /*0012*/ 	.short	0x0060
        /*0014*/ 	.byte	0x00, 0xf0, 0x11, 0x00


	//----- nvinfo : EIATTR_KPARAM_INFO
	.align		4
.L_13:
        /*0018*/ 	.byte	0x04, 0x17
        /*001a*/ 	.short	(.L_15 - .L_14)
.L_14:
        /*001c*/ 	.word	0x00000000
        /*0020*/ 	.short	0x000b
        /*0022*/ 	.short	0x0058
        /*0024*/ 	.byte	0x00, 0xf4, 0x21, 0x00


	//----- nvinfo : EIATTR_KPARAM_INFO
	.align		4
.L_15:
        /*0028*/ 	.byte	0x04, 0x17
        /*002a*/ 	.short	(.L_17 - .L_16)
.L_16:
        /*002c*/ 	.word	0x00000000
        /*0030*/ 	.short	0x000a
        /*0032*/ 	.short	0x0050
        /*0034*/ 	.byte	0x00, 0xf4, 0x21, 0x00


	//----- nvinfo : EIATTR_KPARAM_INFO
	.align		4
.L_17:
        /*0038*/ 	.byte	0x04, 0x17
        /*003a*/ 	.short	(.L_19 - .L_18)
.L_18:
        /*003c*/ 	.word	0x00000000
        /*0040*/ 	.short	0x0009
        /*0042*/ 	.short	0x0048
        /*0044*/ 	.byte	0x00, 0xf4, 0x21, 0x00


	//----- nvinfo : EIATTR_KPARAM_INFO
	.align		4
.L_19:
        /*0048*/ 	.byte	0x04, 0x17
        /*004a*/ 	.short	(.L_21 - .L_20)
.L_20:
        /*004c*/ 	.word	0x00000000
        /*0050*/ 	.short	0x0008
        /*0052*/ 	.short	0x0040
        /*0054*/ 	.byte	0x00, 0xf4, 0x21, 0x00


	//----- nvinfo : EIATTR_KPARAM_INFO
	.align		4
.L_21:
        /*0058*/ 	.byte	0x04, 0x17
        /*005a*/ 	.short	(.L_23 - .L_22)
.L_22:
        /*005c*/ 	.word	0x00000000
        /*0060*/ 	.short	0x0007
        /*0062*/ 	.short	0x0038
        /*0064*/ 	.byte	0x00, 0xf4, 0x21, 0x00


	//----- nvinfo : EIATTR_KPARAM_INFO
	.align		4
.L_23:
        /*0068*/ 	.byte	0x04, 0x17
        /*006a*/ 	.short	(.L_25 - .L_24)
.L_24:
        /*006c*/ 	.word	0x00000000
        /*0070*/ 	.short	0x0006
        /*0072*/ 	.short	0x0030
        /*0074*/ 	.byte	0x00, 0xf4, 0x21, 0x00


	//----- nvinfo : EIATTR_KPARAM_INFO
	.align		4
.L_25:
        /*0078*/ 	.byte	0x04, 0x17
        /*007a*/ 	.short	(.L_27 - .L_26)
.L_26:
        /*007c*/ 	.word	0x00000000
        /*0080*/ 	.short	0x0005
        /*0082*/ 	.short	0x0028
        /*0084*/ 	.byte	0x00, 0xf4, 0x21, 0x00


	//----- nvinfo : EIATTR_KPARAM_INFO
	.align		4
.L_27:
        /*0088*/ 	.byte	0x04, 0x17
        /*008a*/ 	.short	(.L_29 - .L_28)
.L_28:
        /*008c*/ 	.word	0x00000000
        /*0090*/ 	.short	0x0004
        /*0092*/ 	.short	0x0020
        /*0094*/ 	.byte	0x00, 0xf4, 0x21, 0x00


	//----- nvinfo : EIATTR_KPARAM_INFO
	.align		4
.L_29:
        /*0098*/ 	.byte	0x04, 0x17
        /*009a*/ 	.short	(.L_31 - .L_30)
.L_30:
        /*009c*/ 	.word	0x00000000
        /*00a0*/ 	.short	0x0003
        /*00a2*/ 	.short	0x0018
        /*00a4*/ 	.byte	0x00, 0xf4, 0x21, 0x00


	//----- nvinfo : EIATTR_KPARAM_INFO
	.align		4
.L_31:
        /*00a8*/ 	.byte	0x04, 0x17
        /*00aa*/ 	.short	(.L_33 - .L_32)
.L_32:
        /*00ac*/ 	.word	0x00000000
        /*00b0*/ 	.short	0x0002
        /*00b2*/ 	.short	0x0010
        /*00b4*/ 	.byte	0x00, 0xf4, 0x21, 0x00


	//----- nvinfo : EIATTR_KPARAM_INFO
	.align		4
.L_33:
        /*00b8*/ 	.byte	0x04, 0x17
        /*00ba*/ 	.short	(.L_35 - .L_34)
.L_34:
        /*00bc*/ 	.word	0x00000000
        /*00c0*/ 	.short	0x0001
        /*00c2*/ 	.short	0x0008
        /*00c4*/ 	.byte	0x00, 0xf4, 0x21, 0x00


	//----- nvinfo : EIATTR_KPARAM_INFO
	.align		4
.L_35:
        /*00c8*/ 	.byte	0x04, 0x17
        /*00ca*/ 	.short	(.L_37 - .L_36)
.L_36:
        /*00cc*/ 	.word	0x00000000
        /*00d0*/ 	.short	0x0000
        /*00d2*/ 	.short	0x0000
        /*00d4*/ 	.byte	0x00, 0xf4, 0x21, 0x00


	//----- nvinfo : EIATTR_SPARSE_MMA_MASK
	.align		4
.L_37:
        /*00d8*/ 	.byte	0x03, 0x50
        /*00da*/ 	.short	0x0000


	//----- nvinfo : EIATTR_MAXREG_COUNT
	.align		4
        /*00dc*/ 	.byte	0x03, 0x1b
        /*00de*/ 	.short	0x00ff


	//----- nvinfo : EIATTR_EXIT_INSTR_OFFSETS
	.align		4
        /*00e0*/ 	.byte	0x04, 0x1c
        /*00e2*/ 	.short	(.L_39 - .L_38)


	//   ....[0]....
.L_38:
        /*00e4*/ 	.word	0x00000900


	//   ....[1]....
        /*00e8*/ 	.word	0x00000920


	//----- nvinfo : EIATTR_REQNTID
	.align		4
.L_39:
        /*00ec*/ 	.byte	0x04, 0x10
        /*00ee*/ 	.short	(.L_41 - .L_40)
.L_40:
        /*00f0*/ 	.word	0x00000080
        /*00f4*/ 	.word	0x00000001
        /*00f8*/ 	.word	0x00000001


	//----- nvinfo : EIATTR_CBANK_PARAM_SIZE
	.align		4
.L_41:
        /*00fc*/ 	.byte	0x03, 0x19
        /*00fe*/ 	.short	0x0064


	//----- nvinfo : EIATTR_PARAM_CBANK
	.align		4
        /*0100*/ 	.byte	0x04, 0x0a
        /*0102*/ 	.short	(.L_43 - .L_42)
	.align		4
.L_42:
        /*0104*/ 	.word	index@(.nv.constant0.triton_poi_fused__native_batch_norm_legit_no_training_cat_relu_94)
        /*0108*/ 	.short	0x0210
        /*010a*/ 	.short	0x0064


	//----- nvinfo : EIATTR_SW_WAR
	.align		4
.L_43:
        /*010c*/ 	.byte	0x04, 0x36
        /*010e*/ 	.short	(.L_45 - .L_44)
.L_44:
        /*0110*/ 	.word	0x00000008
.L_45:


//--------------------- .nv.callgraph             --------------------------
	.section	.nv.callgraph,"",@"SHT_CUDA_CALLGRAPH"
	.align	4
	.sectionentsize	8
	.align		4
        /*0000*/ 	.word	0x00000000
	.align		4
        /*0004*/ 	.word	0xffffffff
	.align		4
        /*0008*/ 	.word	0x00000000
	.align		4
        /*000c*/ 	.word	0xfffffffe
	.align		4
        /*0010*/ 	.word	0x00000000
	.align		4
        /*0014*/ 	.word	0xfffffffd
	.align		4
        /*0018*/ 	.word	0x00000000
	.align		4
        /*001c*/ 	.word	0xfffffffc


//--------------------- .nv.constant4             --------------------------
	.section	.nv.constant4,"a",@progbits
	.align	8
	.align		8
.nv.constant4:
        /*0000*/ 	.dword	_$_str
	.align		8
        /*0008*/ 	.dword	_$_str_$_2


//--------------------- .text.triton_poi_fused__native_batch_norm_legit_no_training_cat_relu_94 --------------------------
	.section	.text.triton_poi_fused__native_batch_norm_legit_no_training_cat_relu_94,"ax",@progbits
	.align	128
        .global         triton_poi_fused__native_batch_norm_legit_no_training_cat_relu_94
        .type           triton_poi_fused__native_batch_norm_legit_no_training_cat_relu_94,@function
        .size           triton_poi_fused__native_batch_norm_legit_no_training_cat_relu_94,(.L_x_1 - triton_poi_fused__native_batch_norm_legit_no_training_cat_relu_94)
        .other          triton_poi_fused__native_batch_norm_legit_no_training_cat_relu_94,@"STO_CUDA_ENTRY STV_DEFAULT"
triton_poi_fused__native_batch_norm_legit_no_training_cat_relu_94:
.text.triton_poi_fused__native_batch_norm_legit_no_training_cat_relu_94:
[----:B------:R-:W0:Y:S01]  /*0000*/  LDC R1, c[0x0][0x28] ;  /* 0x00000a00ff017b82 */ /* 0x000e220000000800 */
[----:B------:R-:W1:Y:S01]  /*0010*/  S2R R0, SR_TID.X ;  /* 0x0000000000007919 */ /* 0x000e620000002100 */
[----:B------:R-:W-:Y:S01]  /*0020*/  ULDC.64 UR4, c[0x0][0x230] ;  /* 0x00008c0000047ab9 */ /* 0x000fe20000000a00 */
[----:B------:R-:W-:Y:S01]  /*0030*/  CS2R R20, SRZ ;  /* 0x0000000000147805 */ /* 0x000fe2000001ff00 */
[----:B------:R-:W-:Y:S01]  /*0040*/  ULDC.64 UR6, c[0x0][0x238] ;  /* 0x00008e0000067ab9 */ /* 0x000fe20000000a00 */
[----:B------:R-:W2:Y:S01]  /*0050*/  S2R R15, SR_CTAID.X ;  /* 0x00000000000f7919 */ /* 0x000ea20000002500 */
[----:B------:R-:W-:Y:S01]  /*0060*/  ULDC.64 UR8, c[0x0][0x228] ;  /* 0x00008a0000087ab9 */ /* 0x000fe20000000a00 */
[----:B------:R-:W-:Y:S01]  /*0070*/  CS2R R22, SRZ ;  /* 0x0000000000167805 */ /* 0x000fe2000001ff00 */
[----:B------:R-:W3:Y:S01]  /*0080*/  LDC.64 R24, c[0x0][0x248] ;  /* 0x00009200ff187b82 */ /* 0x000ee20000000a00 */
[----:B-1----:R-:W-:-:S05]  /*0090*/  IMAD.SHL.U32 R0, R0, 0x2, RZ ;  /* 0x0000000200007824 */ /* 0x002fca00078e00ff */
[----:B------:R-:W-:-:S05]  /*00a0*/  LOP3.LUT R0, R0, 0xfe, RZ, 0xc0, !PT ;  /* 0x000000fe00007812 */ /* 0x000fca00078ec0ff */
[----:B--2---:R-:W-:-:S04]  /*00b0*/  IMAD R15, R15, 0x100, R0 ;  /* 0x000001000f0f7824 */ /* 0x004fc800078e0200 */
[----:B------:R-:W-:Y:S01]  /*00c0*/  IMAD.HI R8, R15, 0x51eb851f, RZ ;  /* 0x51eb851f0f087827 */ /* 0x000fe200078e02ff */
[----:B------:R-:W-:-:S04]  /*00d0*/  SHF.R.S32.HI R0, RZ, 0x1f, R15 ;  /* 0x0000001fff007819 */ /* 0x000fc8000001140f */
[----:B------:R-:W-:Y:S02]  /*00e0*/  LEA.HI R0, R0, R15, RZ, 0x2 ;  /* 0x0000000f00007211 */ /* 0x000fe400078f10ff */
[----:B------:R-:W-:Y:S02]  /*00f0*/  SHF.R.U32.HI R5, RZ, 0x1f, R8 ;  /* 0x0000001fff057819 */ /* 0x000fe40000011608 */
[----:B------:R-:W-:Y:S02]  /*0100*/  SHF.R.S32.HI R17, RZ, 0x2, R0 ;  /* 0x00000002ff117819 */ /* 0x000fe40000011400 */
[----:B------:R-:W-:Y:S02]  /*0110*/  LOP3.LUT R0, R0, 0xfffffffc, RZ, 0xc0, !PT ;  /* 0xfffffffc00007812 */ /* 0x000fe400078ec0ff */
[----:B------:R-:W-:Y:S01]  /*0120*/  LEA.HI.SX32 R8, R8, R5, 0x16 ;  /* 0x0000000508087211 */ /* 0x000fe200078fb2ff */
[----:B------:R-:W-:-:S05]  /*0130*/  IMAD.HI R2, R17, 0x51eb851f, RZ ;  /* 0x51eb851f11027827 */ /* 0x000fca00078e02ff */
[----:B------:R-:W-:-:S04]  /*0140*/  SHF.R.U32.HI R3, RZ, 0x1f, R2 ;  /* 0x0000001fff037819 */ /* 0x000fc80000011602 */
[----:B------:R-:W-:Y:S01]  /*0150*/  LEA.HI.SX32 R2, R2, R3, 0x18 ;  /* 0x0000000302027211 */ /* 0x000fe200078fc2ff */
[----:B------:R-:W-:-:S04]  /*0160*/  IMAD.IADD R3, R15, 0x1, -R0 ;  /* 0x000000010f037824 */ /* 0x000fc800078e0a00 */
[----:B------:R-:W-:Y:S02]  /*0170*/  IMAD R17, R2, -0x320, R17 ;  /* 0xfffffce002117824 */ /* 0x000fe400078e0211 */
[----:B------:R-:W-:Y:S02]  /*0180*/  IMAD R3, R8, 0x80, R3 ;  /* 0x0000008008037824 */ /* 0x000fe400078e0203 */
[C---:B------:R-:W-:Y:S01]  /*0190*/  IMAD.SHL.U32 R0, R17.reuse, 0x4, RZ ;  /* 0x0000000411007824 */ /* 0x040fe200078e00ff */
[----:B------:R-:W-:Y:S02]  /*01a0*/  LOP3.LUT R7, R17, 0xffffffe0, RZ, 0xc0, !PT ;  /* 0xffffffe011077812 */ /* 0x000fe400078ec0ff */
[----:B------:R-:W-:Y:S02]  /*01b0*/  SHF.R.S32.HI R5, RZ, 0x1f, R3 ;  /* 0x0000001fff057819 */ /* 0x000fe40000011403 */
[----:B------:R-:W-:Y:S02]  /*01c0*/  IADD3 R3, P0, R0, R3, RZ ;  /* 0x0000000300037210 */ /* 0x000fe40007f1e0ff */
[----:B------:R-:W-:-:S02]  /*01d0*/  ISETP.NE.AND P4, PT, R7, 0x2e0, PT ;  /* 0x000002e00700780c */ /* 0x000fc40003f85270 */
[----:B------:R-:W-:Y:S01]  /*01e0*/  LEA.HI.X.SX32 R6, R0, R5, 0x1, P0 ;  /* 0x0000000500067211 */ /* 0x000fe200000f0eff */
[----:B------:R-:W-:Y:S01]  /*01f0*/  IMAD.SHL.U32 R26, R3, 0x4, RZ ;  /* 0x00000004031a7824 */ /* 0x000fe200078e00ff */
[----:B------:R-:W-:Y:S02]  /*0200*/  ISETP.LT.AND P3, PT, R15, 0x3200, !P4 ;  /* 0x000032000f00780c */ /* 0x000fe40006761270 */
[----:B------:R-:W-:Y:S02]  /*0210*/  SHF.L.U64.HI R6, R3, 0x2, R6 ;  /* 0x0000000203067819 */ /* 0x000fe40000010206 */
[----:B------:R-:W-:-:S04]  /*0220*/  IADD3 R4, P0, R26, UR4, RZ ;  /* 0x000000041a047c10 */ /* 0x000fc8000ff1e0ff */
[----:B------:R-:W-:Y:S01]  /*0230*/  IADD3.X R5, R6, UR5, RZ, P0, !PT ;  /* 0x0000000506057c10 */ /* 0x000fe200087fe4ff */
[----:B------:R-:W-:-:S04]  /*0240*/  ULDC.64 UR4, c[0x0][0x208] ;  /* 0x0000820000047ab9 */ /* 0x000fc80000000a00 */
[----:B------:R1:W2:Y:S01]  /*0250*/  @P3 LDG.E.64 R20, desc[UR4][R4.64+-0x2e00] ;  /* 0xffd2000404143981 */ /* 0x0002a2000c1e1b00 */
[----:B------:R-:W-:Y:S02]  /*0260*/  ISETP.GE.AND P0, PT, R15, 0x3200, PT ;  /* 0x000032000f00780c */ /* 0x000fe40003f06270 */
[----:B------:R-:W-:Y:S02]  /*0270*/  CS2R R2, SRZ ;  /* 0x0000000000027805 */ /* 0x000fe4000001ff00 */
[----:B------:R-:W-:Y:S02]  /*0280*/  IADD3 R18, P1, R26, UR6, RZ ;  /* 0x000000061a127c10 */ /* 0x000fe4000ff3e0ff */
[----:B------:R-:W-:Y:S02]  /*0290*/  ISETP.GT.AND P5, PT, R17, 0x2ff, !P0 ;  /* 0x000002ff1100780c */ /* 0x000fe400047a4270 */
[----:B------:R-:W-:Y:S01]  /*02a0*/  IADD3.X R19, R6, UR7, RZ, P1, !PT ;  /* 0x0000000706137c10 */ /* 0x000fe20008ffe4ff */
[----:B------:R-:W-:-:S10]  /*02b0*/  ULDC.64 UR6, c[0x0][0x220] ;  /* 0x0000880000067ab9 */ /* 0x000fd40000000a00 */
[----:B------:R4:W5:Y:S01]  /*02c0*/  @P5 LDG.E.64 R2, desc[UR4][R18.64+-0x3000] ;  /* 0xffd0000412025981 */ /* 0x000962000c1e1b00 */
[----:B------:R-:W-:Y:S02]  /*02d0*/  IADD3 R10, P6, R26, UR6, RZ ;  /* 0x000000061a0a7c10 */ /* 0x000fe4000ffde0ff */
[----:B-1----:R-:W-:Y:S02]  /*02e0*/  CS2R R4, SRZ ;  /* 0x0000000000047805 */ /* 0x002fe4000001ff00 */
[----:B------:R-:W-:Y:S02]  /*02f0*/  ISETP.NE.AND P1, PT, R7, 0x2a0, PT ;  /* 0x000002a00700780c */ /* 0x000fe40003f25270 */
[----:B------:R-:W-:Y:S01]  /*0300*/  IADD3.X R11, R6, UR7, RZ, P6, !PT ;  /* 0x00000007060b7c10 */ /* 0x000fe2000b7fe4ff */
[----:B------:R-:W-:Y:S01]  /*0310*/  IMAD.MOV.U32 R16, RZ, RZ, RZ ;  /* 0x000000ffff107224 */ /* 0x000fe200078e00ff */
[----:B------:R-:W-:Y:S01]  /*0320*/  ISETP.LT.AND P6, PT, R15, 0x3200, !P1 ;  /* 0x000032000f00780c */ /* 0x000fe20004fc1270 */
[----:B---3--:R-:W-:Y:S01]  /*0330*/  IMAD.WIDE R24, R17, 0x4, R24 ;  /* 0x0000000411187825 */ /* 0x008fe200078e0218 */
[----:B------:R-:W-:Y:S01]  /*0340*/  IADD3 R12, P2, R26, UR8, RZ ;  /* 0x000000081a0c7c10 */ /* 0x000fe2000ff5e0ff */
[----:B------:R-:W-:-:S03]  /*0350*/  ULDC.64 UR6, c[0x0][0x218] ;  /* 0x0000860000067ab9 */ /* 0x000fc60000000a00 */
[----:B------:R-:W-:Y:S01]  /*0360*/  IADD3.X R13, R6, UR9, RZ, P2, !PT ;  /* 0x00000009060d7c10 */ /* 0x000fe200097fe4ff */
[----:B------:R-:W3:Y:S01]  /*0370*/  @!P0 LDG.E.EL R16, desc[UR4][R24.64] ;  /* 0x0000000418108981 */ /* 0x000ee2000c2e1900 */
[----:B------:R-:W-:-:S05]  /*0380*/  ISETP.NE.AND P2, PT, R7, 0x2c0, PT ;  /* 0x000002c00700780c */ /* 0x000fca0003f45270 */
[----:B------:R1:W3:Y:S01]  /*0390*/  @P6 LDG.E.64 R4, desc[UR4][R10.64+-0x2a00] ;  /* 0xffd600040a046981 */ /* 0x0002e2000c1e1b00 */
[----:B--2---:R-:W-:Y:S02]  /*03a0*/  SEL R0, R20, RZ, P3 ;  /* 0x000000ff14007207 */ /* 0x004fe40001800000 */
[----:B------:R-:W-:Y:S01]  /*03b0*/  SEL R14, R21, RZ, P3 ;  /* 0x000000ff150e7207 */ /* 0x000fe20001800000 */
[----:B----4-:R-:W-:Y:S01]  /*03c0*/  IMAD.MOV.U32 R18, RZ, RZ, RZ ;  /* 0x000000ffff127224 */ /* 0x010fe200078e00ff */
[----:B------:R-:W-:Y:S01]  /*03d0*/  ISETP.LT.AND P3, PT, R15, 0x3200, !P2 ;  /* 0x000032000f00780c */ /* 0x000fe20005761270 */
[----:B01----:R-:W0:Y:S04]  /*03e0*/  LDC.64 R10, c[0x0][0x240] ;  /* 0x00009000ff0a7b82 */ /* 0x003e280000000a00 */
[----:B------:R-:W2:Y:S08]  /*03f0*/  @!P0 LDG.E.EL R18, desc[UR4][R24.64] ;  /* 0x0000000418128981 */ /* 0x000eb0000c2e1900 */
[----:B------:R1:W4:Y:S01]  /*0400*/  @P3 LDG.E.64 R22, desc[UR4][R12.64+-0x2c00] ;  /* 0xffd400040c163981 */ /* 0x000322000c1e1b00 */
[----:B-----5:R-:W-:-:S02]  /*0410*/  @P4 SEL R14, R3, RZ, P5 ;  /* 0x000000ff030e4207 */ /* 0x020fc40002800000 */
[----:B------:R-:W-:Y:S02]  /*0420*/  @P4 SEL R0, R2, RZ, P5 ;  /* 0x000000ff02004207 */ /* 0x000fe40002800000 */
[----:B------:R-:W-:Y:S02]  /*0430*/  IADD3 R26, P5, R26, UR6, RZ ;  /* 0x000000061a1a7c10 */ /* 0x000fe4000ffbe0ff */
[----:B------:R-:W-:Y:S02]  /*0440*/  ISETP.NE.AND P4, PT, R7, 0x280, PT ;  /* 0x000002800700780c */ /* 0x000fe40003f85270 */
[----:B------:R-:W-:Y:S01]  /*0450*/  IADD3.X R27, R6, UR7, RZ, P5, !PT ;  /* 0x00000007061b7c10 */ /* 0x000fe2000affe4ff */
[----:B-1----:R-:W1:Y:S01]  /*0460*/  LDC.64 R12, c[0x0][0x210] ;  /* 0x00008400ff0c7b82 */ /* 0x002e620000000a00 */
[----:B------:R-:W-:Y:S02]  /*0470*/  ISETP.LT.AND P5, PT, R15, 0x3200, !P4 ;  /* 0x000032000f00780c */ /* 0x000fe400067a1270 */
[----:B------:R-:W-:-:S05]  /*0480*/  CS2R R2, SRZ ;  /* 0x0000000000027805 */ /* 0x000fca000001ff00 */
[----:B------:R-:W5:Y:S06]  /*0490*/  LDC.64 R6, c[0x0][0x250] ;  /* 0x00009400ff067b82 */ /* 0x000f6c0000000a00 */
[----:B------:R0:W2:Y:S01]  /*04a0*/  @P5 LDG.E.64 R2, desc[UR4][R26.64+-0x2800] ;  /* 0xffd800041a025981 */ /* 0x0000a2000c1e1b00 */
[----:B---3--:R-:W-:Y:S01]  /*04b0*/  SEL R20, R5, RZ, P6 ;  /* 0x000000ff05147207 */ /* 0x008fe20003000000 */
[----:B------:R-:W-:Y:S01]  /*04c0*/  IMAD R5, R8, -0xc80, R15 ;  /* 0xfffff38008057824 */ /* 0x000fe200078e020f */
[----:B------:R-:W-:Y:S02]  /*04d0*/  SEL R19, R4, RZ, P6 ;  /* 0x000000ff04137207 */ /* 0x000fe40003000000 */
[----:B------:R-:W-:Y:S01]  /*04e0*/  ISETP.GE.AND P6, PT, R17, 0x280, PT ;  /* 0x000002801100780c */ /* 0x000fe20003fc6270 */
[----:B------:R-:W-:-:S02]  /*04f0*/  IMAD R9, R8, 0xa00, R5 ;  /* 0x00000a0008097824 */ /* 0x000fc400078e0205 */
[----:B------:R-:W3:Y:S02]  /*0500*/  LDC.64 R4, c[0x0][0x258] ;  /* 0x00009600ff047b82 */ /* 0x000ee40000000a00 */
[----:B-1----:R-:W-:Y:S01]  /*0510*/  IMAD.WIDE R12, R9, 0x4, R12 ;  /* 0x00000004090c7825 */ /* 0x002fe200078e020c */
[----:B------:R-:W-:Y:S02]  /*0520*/  CS2R R8, SRZ ;  /* 0x0000000000087805 */ /* 0x000fe4000001ff00 */
[----:B------:R-:W-:Y:S01]  /*0530*/  CS2R R24, SRZ ;  /* 0x0000000000187805 */ /* 0x000fe2000001ff00 */
[----:B0-----:R-:W-:Y:S01]  /*0540*/  IMAD.WIDE R10, R17, 0x4, R10 ;  /* 0x00000004110a7825 */ /* 0x001fe200078e020a */
[----:B------:R-:W-:-:S03]  /*0550*/  CS2R R26, SRZ ;  /* 0x00000000001a7805 */ /* 0x000fc6000001ff00 */
[C---:B-----5:R-:W-:Y:S01]  /*0560*/  IMAD.WIDE R6, R17.reuse, 0x4, R6 ;  /* 0x0000000411067825 */ /* 0x060fe200078e0206 */
[----:B------:R-:W5:Y:S04]  /*0570*/  @!P0 LDG.E.EL R25, desc[UR4][R10.64] ;  /* 0x000000040a198981 */ /* 0x000f68000c2e1900 */
[----:B------:R-:W5:Y:S04]  /*0580*/  @!P0 LDG.E.EL R24, desc[UR4][R6.64] ;  /* 0x0000000406188981 */ /* 0x000f68000c2e1900 */
[----:B------:R-:W5:Y:S01]  /*0590*/  @!P0 LDG.E.EL R26, desc[UR4][R6.64] ;  /* 0x00000004061a8981 */ /* 0x000f62000c2e1900 */
[----:B---3--:R-:W-:-:S04]  /*05a0*/  IMAD.WIDE R4, R17, 0x4, R4 ;  /* 0x0000000411047825 */ /* 0x008fc800078e0204 */
[----:B------:R-:W-:Y:S01]  /*05b0*/  IMAD.MOV.U32 R17, RZ, RZ, RZ ;  /* 0x000000ffff117224 */ /* 0x000fe200078e00ff */
[----:B------:R-:W3:Y:S05]  /*05c0*/  @!P0 LDG.E.EL R27, desc[UR4][R4.64] ;  /* 0x00000004041b8981 */ /* 0x000eea000c2e1900 */
[----:B------:R0:W3:Y:S01]  /*05d0*/  @!P0 LDG.E.EL R17, desc[UR4][R4.64] ;  /* 0x0000000404118981 */ /* 0x0000e2000c2e1900 */
[----:B------:R-:W-:Y:S01]  /*05e0*/  FADD R16, R16, 9.9999997473787516356e-06 ;  /* 0x3727c5ac10107421 */ /* 0x000fe20000000000 */
[----:B----4-:R-:W-:Y:S02]  /*05f0*/  SEL R21, R22, RZ, P3 ;  /* 0x000000ff16157207 */ /* 0x010fe40001800000 */
[----:B------:R-:W-:Y:S01]  /*0600*/  SEL R23, R23, RZ, P3 ;  /* 0x000000ff17177207 */ /* 0x000fe20001800000 */
[----:B--2---:R-:W-:Y:S01]  /*0610*/  FADD R18, R18, 9.9999997473787516356e-06 ;  /* 0x3727c5ac12127421 */ /* 0x004fe20000000000 */
[----:B------:R-:W-:Y:S01]  /*0620*/  ISETP.LT.AND P3, PT, R15, 0x3200, !P6 ;  /* 0x000032000f00780c */ /* 0x000fe20007761270 */
[----:B------:R-:W-:Y:S01]  /*0630*/  IMAD.MOV.U32 R22, RZ, RZ, RZ ;  /* 0x000000ffff167224 */ /* 0x000fe200078e00ff */
[----:B0-----:R-:W0:Y:S05]  /*0640*/  LDC.64 R4, c[0x0][0x260] ;  /* 0x00009800ff047b82 */ /* 0x001e2a0000000a00 */
[----:B------:R1:W2:Y:S06]  /*0650*/  @!P0 LDG.E.EL R22, desc[UR4][R10.64] ;  /* 0x000000040a168981 */ /* 0x0002ac000c2e1900 */
[----:B------:R4:W2:Y:S01]  /*0660*/  @P3 LDG.E.64 R8, desc[UR4][R12.64] ;  /* 0x000000040c083981 */ /* 0x0008a2000c1e1b00 */
[----:B------:R-:W1:Y:S01]  /*0670*/  MUFU.SQRT R16, R16 ;  /* 0x0000001000107308 */ /* 0x000e620000002000 */
[----:B------:R-:W-:-:S02]  /*0680*/  @P1 SEL R20, R23, R14, !P2 ;  /* 0x0000000e17141207 */ /* 0x000fc40005000000 */
[----:B------:R-:W-:-:S05]  /*0690*/  @P1 SEL R19, R21, R0, !P2 ;  /* 0x0000000015131207 */ /* 0x000fca0005000000 */
[----:B------:R-:W4:Y:S01]  /*06a0*/  MUFU.SQRT R18, R18 ;  /* 0x0000001200127308 */ /* 0x000f220000002000 */
[----:B-1----:R-:W-:Y:S01]  /*06b0*/  FSETP.GT.AND P1, PT, R16, 8.50705917302346158658e+37, PT ;  /* 0x7e8000001000780b */ /* 0x002fe20003f24000 */
[----:B------:R-:W-:Y:S01]  /*06c0*/  IMAD.MOV.U32 R11, RZ, RZ, 0x3e800000 ;  /* 0x3e800000ff0b7424 */ /* 0x000fe200078e00ff */
[----:B------:R-:W-:Y:S02]  /*06d0*/  SEL R0, R2, RZ, P5 ;  /* 0x000000ff02007207 */ /* 0x000fe40002800000 */
[----:B----4-:R-:W-:Y:S02]  /*06e0*/  SEL R13, R3, RZ, P5 ;  /* 0x000000ff030d7207 */ /* 0x010fe40002800000 */
[----:B------:R-:W-:Y:S01]  /*06f0*/  FSETP.GEU.AND P2, PT, R16, 1.175494350822287508e-38, PT ;  /* 0x008000001000780b */ /* 0x000fe20003f4e000 */
[----:B------:R-:W1:Y:S01]  /*0700*/  LDC.64 R2, c[0x0][0x268] ;  /* 0x00009a00ff027b82 */ /* 0x000e620000000a00 */
[----:B------:R-:W-:Y:S02]  /*0710*/  FSETP.GT.AND P5, PT, R18, 8.50705917302346158658e+37, PT ;  /* 0x7e8000001200780b */ /* 0x000fe40003fa4000 */
[----:B------:R-:W-:-:S03]  /*0720*/  FSEL R7, R11, 1, P1 ;  /* 0x3f8000000b077808 */ /* 0x000fc60000800000 */
[----:B------:R-:W-:Y:S01]  /*0730*/  @P1 FMUL R16, R16, 0.25 ;  /* 0x3e80000010101820 */ /* 0x000fe20000400000 */
[----:B------:R-:W-:-:S07]  /*0740*/  FSETP.GEU.AND P1, PT, R18, 1.175494350822287508e-38, PT ;  /* 0x008000001200780b */ /* 0x000fce0003f2e000 */
[----:B------:R-:W-:Y:S01]  /*0750*/  @P5 FMUL R18, R18, 0.25 ;  /* 0x3e80000012125820 */ /* 0x000fe20000400000 */
[----:B------:R-:W-:-:S05]  /*0760*/  @!P2 FMUL R16, R16, 16777216 ;  /* 0x4b8000001010a820 */ /* 0x000fca0000400000 */
[----:B------:R-:W-:Y:S01]  /*0770*/  @!P1 FMUL R18, R18, 16777216 ;  /* 0x4b80000012129820 */ /* 0x000fe20000400000 */
[----:B------:R-:W4:Y:S01]  /*0780*/  MUFU.RCP R16, R16 ;  /* 0x0000001000107308 */ /* 0x000f220000001000 */
[----:B------:R-:W-:-:S07]  /*0790*/  FSEL R11, R11, 1, P5 ;  /* 0x3f8000000b0b7808 */ /* 0x000fce0002800000 */
[----:B------:R-:W0:Y:S01]  /*07a0*/  MUFU.RCP R18, R18 ;  /* 0x0000001200127308 */ /* 0x000e220000001000 */
[----:B------:R-:W-:Y:S01]  /*07b0*/  @!P2 FMUL R7, R7, 16777216 ;  /* 0x4b8000000707a820 */ /* 0x000fe20000400000 */
[----:B------:R-:W-:-:S03]  /*07c0*/  @!P1 FMUL R11, R11, 16777216 ;  /* 0x4b8000000b0b9820 */ /* 0x000fc60000400000 */
[----:B----4-:R-:W-:Y:S01]  /*07d0*/  FMUL R16, R16, R7 ;  /* 0x0000000710107220 */ /* 0x010fe20000400000 */
[----:B0-----:R-:W-:Y:S01]  /*07e0*/  FMUL R11, R18, R11 ;  /* 0x0000000b120b7220 */ /* 0x001fe20000400000 */
[----:B------:R-:W-:-:S04]  /*07f0*/  IMAD.WIDE R4, R15, 0x4, R4 ;  /* 0x000000040f047825 */ /* 0x000fc800078e0204 */
[----:B-1----:R-:W-:Y:S01]  /*0800*/  IMAD.WIDE R2, R15, 0x4, R2 ;  /* 0x000000040f027825 */ /* 0x002fe200078e0202 */
[----:B--2---:R-:W-:Y:S02]  /*0810*/  SEL R8, R8, RZ, P3 ;  /* 0x000000ff08087207 */ /* 0x004fe40001800000 */
[----:B------:R-:W-:Y:S02]  /*0820*/  SEL R9, R9, RZ, P3 ;  /* 0x000000ff09097207 */ /* 0x000fe40001800000 */
[----:B------:R-:W-:Y:S02]  /*0830*/  @P6 SEL R8, R0, R19, !P4 ;  /* 0x0000001300086207 */ /* 0x000fe40006000000 */
[----:B------:R-:W-:-:S03]  /*0840*/  @P6 SEL R9, R13, R20, !P4 ;  /* 0x000000140d096207 */ /* 0x000fc60006000000 */
[----:B-----5:R-:W-:Y:S02]  /*0850*/  FADD R25, R8, -R25 ;  /* 0x8000001908197221 */ /* 0x020fe40000000000 */
[----:B------:R-:W-:Y:S02]  /*0860*/  FADD R22, R9, -R22 ;  /* 0x8000001609167221 */ /* 0x000fe40000000000 */
[----:B------:R-:W-:Y:S02]  /*0870*/  FMUL R16, R25, R16 ;  /* 0x0000001019107220 */ /* 0x000fe40000400000 */
[----:B------:R-:W-:Y:S02]  /*0880*/  FMUL R22, R22, R11 ;  /* 0x0000000b16167220 */ /* 0x000fe40000400000 */
[----:B---3--:R-:W-:Y:S02]  /*0890*/  FFMA R16, R16, R24, R17 ;  /* 0x0000001810107223 */ /* 0x008fe40000000011 */
[----:B------:R-:W-:Y:S01]  /*08a0*/  FFMA R22, R22, R26, R27 ;  /* 0x0000001a16167223 */ /* 0x000fe2000000001b */
[----:B------:R0:W-:Y:S02]  /*08b0*/  @!P0 STG.E.64 desc[UR4][R4.64], R8 ;  /* 0x0000000804008986 */ /* 0x0001e4000c101b04 */
[----:B------:R-:W-:-:S02]  /*08c0*/  FSETP.GEU.AND P1, PT, R16, RZ, PT ;  /* 0x000000ff1000720b */ /* 0x000fc40003f2e000 */
[----:B------:R-:W-:Y:S02]  /*08d0*/  FSETP.GEU.AND P2, PT, R22, RZ, PT ;  /* 0x000000ff1600720b */ /* 0x000fe40003f4e000 */
[----:B------:R-:W-:Y:S02]  /*08e0*/  FSEL R16, R16, RZ, P1 ;  /* 0x000000ff10107208 */ /* 0x000fe40000800000 */
[----:B------:R-:W-:Y:S01]  /*08f0*/  FSEL R17, R22, RZ, P2 ;  /* 0x000000ff16117208 */ /* 0x000fe20001000000 */
[----:B0-----:R-:W-:Y:S08]  /*0900*/  @P0 EXIT ;  /* 0x000000000000094d */ /* 0x001ff00003800000 */
[----:B------:R-:W-:Y:S01]  /*0910*/  STG.E.64 desc[UR4][R2.64], R16 ;  /* 0x0000001002007986 */ /* 0x000fe2000c101b04 */
[----:B------:R-:W-:Y:S05]  /*0920*/  EXIT ;  /* 0x000000000000794d */ /* 0x000fea0003800000 */
.L_x_0:
[----:B------:R-:W-:-:S00]  /*0930*/  BRA `(.L_x_0) ;  /* 0xfffffffc00fc7947 */ /* 0x000fc0000383ffff */
[----:B------:R-:W-:-:S00]  /*0940*/  NOP ;  /* 0x0000000000007918 */ /* 0x000fc00000000000 */
        /* <DEDUP_REMOVED lines=11> */
.L_x_1:


//--------------------- .nv.global.init           --------------------------
	.section	.nv.global.init,"aw",@progbits
.nv.global.init:
	.type		_$_str,@object
	.size		_$_str,(_$_str_$_2 - _$_str)
_$_str:
        /*0000*/ 	.byte	0x5f, 0x5f, 0x43, 0x55, 0x44, 0x41, 0x5f, 0x46, 0x54, 0x5a, 0x00
	.type		_$_str_$_2,@object
	.size		_$_str_$_2,(.L_1 - _$_str_$_2)
_$_str_$_2:
        /*000b*/ 	.byte	0x5f, 0x5f, 0x43, 0x55, 0x44, 0x41, 0x5f, 0x50, 0x52, 0x45, 0x43, 0x5f, 0x53, 0x51, 0x52, 0x54
        /*001b*/ 	.byte	0x00
.L_1:


//--------------------- .nv.constant0.triton_poi_fused__native_batch_norm_legit_no_training_cat_relu_94 --------------------------
	.section	.nv.constant0.triton_poi_fused__native_batch_norm_legit_no_training_cat_relu_94,"a",@progbits
	.sectionflags	@""
	.align	4
.nv.constant0.triton_poi_fused__native_batch_norm_legit_no_training_cat_relu_94:
	.zero		628
